	.headerflags	@"EF_CUDA_TEXMODE_UNIFIED EF_CUDA_64BIT_ADDRESS EF_CUDA_ACCELERATORS EF_CUDA_SM90 EF_CUDA_VIRTUAL_SM(EF_CUDA_SM90)"
	.elftype	@"ET_EXEC"


//--------------------- .nv.info                  --------------------------
	.section	.nv.info,"",@"SHT_CUDA_INFO"
	.align	4


	//----- nvinfo : EIATTR_REGCOUNT
	.align		4
        /*0000*/ 	.byte	0x04, 0x2f
        /*0002*/ 	.short	(.L_3 - .L_2)
	.align		4
.L_2:
        /*0004*/ 	.word	index@(triton_poi_fused__native_batch_norm_legit_no_training_relu_14)
        /*0008*/ 	.word	0x00000012


	//----- nvinfo : EIATTR_MIN_STACK_SIZE
	.align		4
.L_3:
        /*000c*/ 	.byte	0x04, 0x12
        /*000e*/ 	.short	(.L_5 - .L_4)
	.align		4
.L_4:
        /*0010*/ 	.word	index@(triton_poi_fused__native_batch_norm_legit_no_training_relu_14)
        /*0014*/ 	.word	0x00000000


	//----- nvinfo : EIATTR_FRAME_SIZE
	.align		4
.L_5:
        /*0018*/ 	.byte	0x04, 0x11
        /*001a*/ 	.short	(.L_7 - .L_6)
	.align		4
.L_6:
        /*001c*/ 	.word	index@(triton_poi_fused__native_batch_norm_legit_no_training_relu_14)
        /*0020*/ 	.word	0x00000000


	//----- nvinfo : EIATTR_MIN_STACK_SIZE
	.align		4
.L_7:
        /*0024*/ 	.byte	0x04, 0x12
        /*0026*/ 	.short	(.L_9 - .L_8)
	.align		4
.L_8:
        /*0028*/ 	.word	index@(triton_poi_fused__native_batch_norm_legit_no_training_relu_14)
        /*002c*/ 	.word	0x00000000
.L_9:


//--------------------- .nv.info.triton_poi_fused__native_batch_norm_legit_no_training_relu_14 --------------------------
	.section	.nv.info.triton_poi_fused__native_batch_norm_legit_no_training_relu_14,"",@"SHT_CUDA_INFO"
	.sectionflags	@""
	.align	4


	//----- nvinfo : EIATTR_CUDA_API_VERSION
	.align		4
        /*0000*/ 	.byte	0x04, 0x37
        /*0002*/ 	.short	(.L_11 - .L_10)
.L_10:
        /*0004*/ 	.word	0x0000007c


	//----- nvinfo : EIATTR_KPARAM_INFO
	.align		4
.L_11:
        /*0008*/ 	.byte	0x04, 0x17
        /*000a*/ 	.short	(.L_13 - .L_12)
.L_12:
        /*000c*/ 	.word	0x00000000
        /*0010*/ 	.short	0x0006
        /*0012*/ 	.short	0x0030
        /*0014*/ 	.byte	0x00, 0xf0, 0x11, 0x00


	//----- nvinfo : EIATTR_KPARAM_INFO
	.align		4
.L_13:
        /*0018*/ 	.byte	0x04, 0x17
        /*001a*/ 	.short	(.L_15 - .L_14)
.L_14:
        /*001c*/ 	.word	0x00000000
        /*0020*/ 	.short	0x0005
        /*0022*/ 	.short	0x0028
        /*0024*/ 	.byte	0x00, 0xf4, 0x21, 0x00


	//----- nvinfo : EIATTR_KPARAM_INFO
	.align		4
.L_15:
        /*0028*/ 	.byte	0x04, 0x17
        /*002a*/ 	.short	(.L_17 - .L_16)
.L_16:
        /*002c*/ 	.word	0x00000000
        /*0030*/ 	.short	0x0004
        /*0032*/ 	.short	0x0020
        /*0034*/ 	.byte	0x00, 0xf4, 0x21, 0x00


	//----- nvinfo : EIATTR_KPARAM_INFO
	.align		4
.L_17:
        /*0038*/ 	.byte	0x04, 0x17
        /*003a*/ 	.short	(.L_19 - .L_18)
.L_18:
        /*003c*/ 	.word	0x00000000
        /*0040*/ 	.short	0x0003
        /*0042*/ 	.short	0x0018
        /*0044*/ 	.byte	0x00, 0xf4, 0x21, 0x00


	//----- nvinfo : EIATTR_KPARAM_INFO
	.align		4
.L_19:
        /*0048*/ 	.byte	0x04, 0x17
        /*004a*/ 	.short	(.L_21 - .L_20)
.L_20:
        /*004c*/ 	.word	0x00000000
        /*0050*/ 	.short	0x0002
        /*0052*/ 	.short	0x0010
        /*0054*/ 	.byte	0x00, 0xf4, 0x21, 0x00


	//----- nvinfo : EIATTR_KPARAM_INFO
	.align		4
.L_21:
        /*0058*/ 	.byte	0x04, 0x17
        /*005a*/ 	.short	(.L_23 - .L_22)
.L_22:
        /*005c*/ 	.word	0x00000000
        /*0060*/ 	.short	0x0001
        /*0062*/ 	.short	0x0008
        /*0064*/ 	.byte	0x00, 0xf4, 0x21, 0x00


	//----- nvinfo : EIATTR_KPARAM_INFO
	.align		4
.L_23:
        /*0068*/ 	.byte	0x04, 0x17
        /*006a*/ 	.short	(.L_25 - .L_24)
.L_24:
        /*006c*/ 	.word	0x00000000
        /*0070*/ 	.short	0x0000
        /*0072*/ 	.short	0x0000
        /*0074*/ 	.byte	0x00, 0xf4, 0x21, 0x00


	//----- nvinfo : EIATTR_SPARSE_MMA_MASK
	.align		4
.L_25:
        /*0078*/ 	.byte	0x03, 0x50
        /*007a*/ 	.short	0x0000


	//----- nvinfo : EIATTR_MAXREG_COUNT
	.align		4
        /*007c*/ 	.byte	0x03, 0x1b
        /*007e*/ 	.short	0x00ff


	//----- nvinfo : EIATTR_EXIT_INSTR_OFFSETS
	.align		4
        /*0080*/ 	.byte	0x04, 0x1c
        /*0082*/ 	.short	(.L_27 - .L_26)


	//   ....[0]....
.L_26:
        /*0084*/ 	.word	0x000003d0


	//----- nvinfo : EIATTR_REQNTID
	.align		4
.L_27:
        /*0088*/ 	.byte	0x04, 0x10
        /*008a*/ 	.short	(.L_29 - .L_28)
.L_28:
        /*008c*/ 	.word	0x00000080
        /*0090*/ 	.word	0x00000001
        /*0094*/ 	.word	0x00000001


	//----- nvinfo : EIATTR_CBANK_PARAM_SIZE
	.align		4
.L_29:
        /*0098*/ 	.byte	0x03, 0x19
        /*009a*/ 	.short	0x0034


	//----- nvinfo : EIATTR_PARAM_CBANK
	.align		4
        /*009c*/ 	.byte	0x04, 0x0a
        /*009e*/ 	.short	(.L_31 - .L_30)
	.align		4
.L_30:
        /*00a0*/ 	.word	index@(.nv.constant0.triton_poi_fused__native_batch_norm_legit_no_training_relu_14)
        /*00a4*/ 	.short	0x0210
        /*00a6*/ 	.short	0x0034


	//----- nvinfo : EIATTR_SW_WAR
	.align		4
.L_31:
        /*00a8*/ 	.byte	0x04, 0x36
        /*00aa*/ 	.short	(.L_33 - .L_32)
.L_32:
        /*00ac*/ 	.word	0x00000008
.L_33:


//--------------------- .nv.callgraph             --------------------------
	.section	.nv.callgraph,"",@"SHT_CUDA_CALLGRAPH"
	.align	4
	.sectionentsize	8
	.align		4
        /*0000*/ 	.word	0x00000000
	.align		4
        /*0004*/ 	.word	0xffffffff
	.align		4
        /*0008*/ 	.word	0x00000000
	.align		4
        /*000c*/ 	.word	0xfffffffe
	.align		4
        /*0010*/ 	.word	0x00000000
	.align		4
        /*0014*/ 	.word	0xfffffffd
	.align		4
        /*0018*/ 	.word	0x00000000
	.align		4
        /*001c*/ 	.word	0xfffffffc


//--------------------- .nv.constant4             --------------------------
	.section	.nv.constant4,"a",@progbits
	.align	8
	.align		8
.nv.constant4:
        /*0000*/ 	.dword	_$_str
	.align		8
        /*0008*/ 	.dword	_$_str_$_2


//--------------------- .text.triton_poi_fused__native_batch_norm_legit_no_training_relu_14 --------------------------
	.section	.text.triton_poi_fused__native_batch_norm_legit_no_training_relu_14,"ax",@progbits
	.align	128
        .global         triton_poi_fused__native_batch_norm_legit_no_training_relu_14
        .type           triton_poi_fused__native_batch_norm_legit_no_training_relu_14,@function
        .size           triton_poi_fused__native_batch_norm_legit_no_training_relu_14,(.L_x_1 - triton_poi_fused__native_batch_norm_legit_no_training_relu_14)
        .other          triton_poi_fused__native_batch_norm_legit_no_training_relu_14,@"STO_CUDA_ENTRY STV_DEFAULT"
triton_poi_fused__native_batch_norm_legit_no_training_relu_14:
.text.triton_poi_fused__native_batch_norm_legit_no_training_relu_14:
[----:B------:R-:W-:Y:S01]  /*0000*/  LDC R1, c[0x0][0x28] ;  /* 0x00000a00ff017b82 */ /* 0x000fe20000000800 */
[----:B------:R-:W1:Y:S07]  /*0010*/  S2R R0, SR_TID.X ;  /* 0x0000000000007919 */ /* 0x000e6e0000002100 */
[----:B------:R-:W2:Y:S01]  /*0020*/  LDC.64 R2, c[0x0][0x220] ;  /* 0x00008800ff027b82 */ /* 0x000ea20000000a00 */
[----:B------:R-:W-:Y:S01]  /*0030*/  ULDC.64 UR4, c[0x0][0x208] ;  /* 0x0000820000047ab9 */ /* 0x000fe20000000a00 */
[----:B------:R-:W3:Y:S06]  /*0040*/  S2R R7, SR_CTAID.X ;  /* 0x0000000000077919 */ /* 0x000eec0000002500 */
[----:B------:R-:W4:Y:S08]  /*0050*/  LDC.64 R8, c[0x0][0x228] ;  /* 0x00008a00ff087b82 */ /* 0x000f300000000a00 */
[----:B------:R-:W5:Y:S01]  /*0060*/  LDC.64 R10, c[0x0][0x230] ;  /* 0x00008c00ff0a7b82 */ /* 0x000f620000000a00 */
[----:B-1----:R-:W-:-:S02]  /*0070*/  SHF.L.U32 R0, R0, 0x1, RZ ;  /* 0x0000000100007819 */ /* 0x002fc400000006ff */
[----:B---3--:R-:W-:Y:S02]  /*0080*/  SHF.R.S32.HI R5, RZ, 0x17, R7 ;  /* 0x00000017ff057819 */ /* 0x008fe40000011407 */
[----:B------:R-:W-:Y:S02]  /*0090*/  LOP3.LUT R0, R0, 0xfe, RZ, 0xc0, !PT ;  /* 0x000000fe00007812 */ /* 0x000fe400078ec0ff */
[----:B------:R-:W-:Y:S02]  /*00a0*/  SGXT R5, R5, 0x1 ;  /* 0x000000010505781a */ /* 0x000fe40000000200 */
[----:B------:R-:W-:Y:S02]  /*00b0*/  LEA R0, R7, R0, 0x8 ;  /* 0x0000000007007211 */ /* 0x000fe400078e40ff */
[----:B------:R-:W1:Y:S02]  /*00c0*/  LDC.64 R6, c[0x0][0x218] ;  /* 0x00008600ff067b82 */ /* 0x000e640000000a00 */
[----:B------:R-:W-:-:S04]  /*00d0*/  LEA.HI R5, R5, R0, RZ, 0x7 ;  /* 0x0000000005057211 */ /* 0x000fc800078f38ff */
[----:B------:R-:W-:-:S04]  /*00e0*/  LOP3.LUT R5, R5, 0xffffff80, RZ, 0xc0, !PT ;  /* 0xffffff8005057812 */ /* 0x000fc800078ec0ff */
[----:B------:R-:W-:Y:S02]  /*00f0*/  IADD3 R13, R0, -R5, RZ ;  /* 0x80000005000d7210 */ /* 0x000fe40007ffe0ff */
[----:B------:R-:W3:Y:S03]  /*0100*/  LDC.64 R4, c[0x0][0x210] ;  /* 0x00008400ff047b82 */ /* 0x000ee60000000a00 */
[----:B--2---:R-:W-:-:S06]  /*0110*/  IMAD.WIDE R2, R13, 0x4, R2 ;  /* 0x000000040d027825 */ /* 0x004fcc00078e0202 */
[----:B------:R-:W2:Y:S01]  /*0120*/  LDG.E.EL.64 R2, desc[UR4][R2.64] ;  /* 0x0000000402027981 */ /* 0x000ea2000c2e1b00 */
[----:B-1----:R-:W-:-:S04]  /*0130*/  IMAD.WIDE R6, R13, 0x4, R6 ;  /* 0x000000040d067825 */ /* 0x002fc800078e0206 */
[C---:B----4-:R-:W-:Y:S02]  /*0140*/  IMAD.WIDE R8, R13.reuse, 0x4, R8 ;  /* 0x000000040d087825 */ /* 0x050fe400078e0208 */
[----:B------:R-:W4:Y:S02]  /*0150*/  LDG.E.EL.64 R6, desc[UR4][R6.64] ;  /* 0x0000000406067981 */ /* 0x000f24000c2e1b00 */
[----:B-----5:R-:W-:Y:S02]  /*0160*/  IMAD.WIDE R10, R13, 0x4, R10 ;  /* 0x000000040d0a7825 */ /* 0x020fe400078e020a */
[----:B------:R-:W5:Y:S02]  /*0170*/  LDG.E.EL.64 R8, desc[UR4][R8.64] ;  /* 0x0000000408087981 */ /* 0x000f64000c2e1b00 */
[----:B---3--:R-:W-:Y:S02]  /*0180*/  IMAD.WIDE R4, R0, 0x4, R4 ;  /* 0x0000000400047825 */ /* 0x008fe400078e0204 */
[----:B------:R-:W5:Y:S04]  /*0190*/  LDG.E.EL.64 R10, desc[UR4][R10.64] ;  /* 0x000000040a0a7981 */ /* 0x000f68000c2e1b00 */
[----:B------:R-:W4:Y:S01]  /*01a0*/  LDG.E.64 R4, desc[UR4][R4.64] ;  /* 0x0000000404047981 */ /* 0x000f22000c1e1b00 */
[----:B------:R-:W-:Y:S01]  /*01b0*/  HFMA2.MMA R14, -RZ, RZ, 1.625, 0 ;  /* 0x3e800000ff0e7435 */ /* 0x000fe200000001ff */
[----:B--2---:R-:W-:Y:S01]  /*01c0*/  FADD R2, R2, 9.9999997473787516356e-06 ;  /* 0x3727c5ac02027421 */ /* 0x004fe20000000000 */
[----:B------:R-:W-:-:S03]  /*01d0*/  FADD R3, R3, 9.9999997473787516356e-06 ;  /* 0x3727c5ac03037421 */ /* 0x000fc60000000000 */
[----:B------:R-:W1:Y:S08]  /*01e0*/  MUFU.SQRT R12, R2 ;  /* 0x00000002000c7308 */ /* 0x000e700000002000 */
[----:B------:R2:W3:Y:S01]  /*01f0*/  MUFU.SQRT R13, R3 ;  /* 0x00000003000d7308 */ /* 0x0004e20000002000 */
[C---:B-1----:R-:W-:Y:S02]  /*0200*/  FSETP.GT.AND P0, PT, R12.reuse, 8.50705917302346158658e+37, PT ;  /* 0x7e8000000c00780b */ /* 0x042fe40003f04000 */
[----:B------:R-:W-:Y:S01]  /*0210*/  FSETP.GEU.AND P2, PT, R12, 1.175494350822287508e-38, PT ;  /* 0x008000000c00780b */ /* 0x000fe20003f4e000 */
[----:B--2---:R-:W1:Y:S01]  /*0220*/  LDC.64 R2, c[0x0][0x238] ;  /* 0x00008e00ff027b82 */ /* 0x004e620000000a00 */
[----:B---3--:R-:W-:-:S02]  /*0230*/  FSETP.GT.AND P1, PT, R13, 8.50705917302346158658e+37, PT ;  /* 0x7e8000000d00780b */ /* 0x008fc40003f24000 */
[----:B------:R-:W-:-:S07]  /*0240*/  FSETP.GEU.AND P3, PT, R13, 1.175494350822287508e-38, PT ;  /* 0x008000000d00780b */ /* 0x000fce0003f6e000 */
[----:B------:R-:W-:-:S04]  /*0250*/  @P0 FMUL R12, R12, 0.25 ;  /* 0x3e8000000c0c0820 */ /* 0x000fc80000400000 */
[----:B------:R-:W-:Y:S01]  /*0260*/  @!P2 FMUL R12, R12, 16777216 ;  /* 0x4b8000000c0ca820 */ /* 0x000fe20000400000 */
[----:B------:R-:W-:-:S04]  /*0270*/  @P1 FMUL R13, R13, 0.25 ;  /* 0x3e8000000d0d1820 */ /* 0x000fc80000400000 */
[----:B------:R-:W-:Y:S01]  /*0280*/  @!P3 FMUL R13, R13, 16777216 ;  /* 0x4b8000000d0db820 */ /* 0x000fe20000400000 */
[----:B------:R-:W2:Y:S01]  /*0290*/  MUFU.RCP R12, R12 ;  /* 0x0000000c000c7308 */ /* 0x000ea20000001000 */
[----:B------:R-:W-:-:S07]  /*02a0*/  FSEL R15, R14, 1, P0 ;  /* 0x3f8000000e0f7808 */ /* 0x000fce0000000000 */
[----:B------:R-:W3:Y:S01]  /*02b0*/  MUFU.RCP R13, R13 ;  /* 0x0000000d000d7308 */ /* 0x000ee20000001000 */
[----:B------:R-:W-:Y:S01]  /*02c0*/  FSEL R14, R14, 1, P1 ;  /* 0x3f8000000e0e7808 */ /* 0x000fe20000800000 */
[----:B------:R-:W-:-:S04]  /*02d0*/  @!P2 FMUL R15, R15, 16777216 ;  /* 0x4b8000000f0fa820 */ /* 0x000fc80000400000 */
[----:B------:R-:W-:Y:S01]  /*02e0*/  @!P3 FMUL R14, R14, 16777216 ;  /* 0x4b8000000e0eb820 */ /* 0x000fe20000400000 */
[----:B----4-:R-:W-:Y:S01]  /*02f0*/  FADD R5, R5, -R7 ;  /* 0x8000000705057221 */ /* 0x010fe20000000000 */
[----:B------:R-:W-:Y:S01]  /*0300*/  FADD R4, R4, -R6 ;  /* 0x8000000604047221 */ /* 0x000fe20000000000 */
[----:B--2---:R-:W-:Y:S01]  /*0310*/  FMUL R15, R12, R15 ;  /* 0x0000000f0c0f7220 */ /* 0x004fe20000400000 */
[----:B---3--:R-:W-:-:S03]  /*0320*/  FMUL R14, R13, R14 ;  /* 0x0000000e0d0e7220 */ /* 0x008fc60000400000 */
[----:B------:R-:W-:Y:S01]  /*0330*/  FMUL R15, R4, R15 ;  /* 0x0000000f040f7220 */ /* 0x000fe20000400000 */
[----:B------:R-:W-:-:S03]  /*0340*/  FMUL R14, R5, R14 ;  /* 0x0000000e050e7220 */ /* 0x000fc60000400000 */
[----:B-----5:R-:W-:Y:S01]  /*0350*/  FFMA R8, R8, R15, R10 ;  /* 0x0000000f08087223 */ /* 0x020fe2000000000a */
[----:B------:R-:W-:-:S04]  /*0360*/  FFMA R9, R9, R14, R11 ;  /* 0x0000000e09097223 */ /* 0x000fc8000000000b */
[----:B------:R-:W-:Y:S02]  /*0370*/  FSETP.GEU.AND P0, PT, R8, RZ, PT ;  /* 0x000000ff0800720b */ /* 0x000fe40003f0e000 */
[C---:B------:R-:W-:Y:S01]  /*0380*/  FSETP.GEU.AND P1, PT, R9.reuse, RZ, PT ;  /* 0x000000ff0900720b */ /* 0x040fe20003f2e000 */
[----:B-1----:R-:W-:Y:S01]  /*0390*/  IMAD.WIDE R2, R0, 0x4, R2 ;  /* 0x0000000400027825 */ /* 0x002fe200078e0202 */
[----:B------:R-:W-:Y:S02]  /*03a0*/  FSEL R8, R8, RZ, P0 ;  /* 0x000000ff08087208 */ /* 0x000fe40000000000 */
[----:B------:R-:W-:-:S05]  /*03b0*/  FSEL R9, R9, RZ, P1 ;  /* 0x000000ff09097208 */ /* 0x000fca0000800000 */
[----:B------:R-:W-:Y:S01]  /*03c0*/  STG.E.64 desc[UR4][R2.64], R8 ;  /* 0x0000000802007986 */ /* 0x000fe2000c101b04 */
[----:B------:R-:W-:Y:S05]  /*03d0*/  EXIT ;  /* 0x000000000000794d */ /* 0x000fea0003800000 */
.L_x_0:
[----:B------:R-:W-:-:S00]  /*03e0*/  BRA `(.L_x_0) ;  /* 0xfffffffc00fc7947 */ /* 0x000fc0000383ffff */
[----:B------:R-:W-:-:S00]  /*03f0*/  NOP ;  /* 0x0000000000007918 */ /* 0x000fc00000000000 */
        /* <DEDUP_REMOVED lines=8> */
.L_x_1:


//--------------------- .nv.global.init           --------------------------
	.section	.nv.global.init,"aw",@progbits
.nv.global.init:
	.type		_$_str,@object
	.size		_$_str,(_$_str_$_2 - _$_str)
_$_str:
        /*0000*/ 	.byte	0x5f, 0x5f, 0x43, 0x55, 0x44, 0x41, 0x5f, 0x46, 0x54, 0x5a, 0x00
	.type		_$_str_$_2,@object
	.size		_$_str_$_2,(.L_1 - _$_str_$_2)
_$_str_$_2:
        /*000b*/ 	.byte	0x5f, 0x5f, 0x43, 0x55, 0x44, 0x41, 0x5f, 0x50, 0x52, 0x45, 0x43, 0x5f, 0x53, 0x51, 0x52, 0x54
        /*001b*/ 	.byte	0x00
.L_1:


//--------------------- .nv.constant0.triton_poi_fused__native_batch_norm_legit_no_training_relu_14 --------------------------
	.section	.nv.constant0.triton_poi_fused__native_batch_norm_legit_no_training_relu_14,"a",@progbits
	.sectionflags	@""
	.align	4
.nv.constant0.triton_poi_fused__native_batch_norm_legit_no_training_relu_14:
	.zero		580
